//
// Generated by NVIDIA NVVM Compiler
//
// Compiler Build ID: CL-36424714
// Cuda compilation tools, release 13.0, V13.0.88
// Based on NVVM 20.0.0
//

.version 9.0
.target sm_100
.address_size 64

	// .globl	scale

.visible .entry scale(
	.param .u64 .ptr .align 1 scale_param_0,
	.param .u64 .ptr .align 1 scale_param_1
)
{
	.reg .b32 	%r<8>;
	.reg .b64 	%rd<9>;

	ld.param.u64 	%rd1, [scale_param_0];
	ld.param.u64 	%rd2, [scale_param_1];
	cvta.to.global.u64 	%rd3, %rd1;
	cvta.to.global.u64 	%rd4, %rd2;
	mov.u32 	%r1, %ntid.x;
	mov.u32 	%r2, %ctaid.y;
	mov.u32 	%r3, %tid.x;
	mad.lo.s32 	%r4, %r1, %r2, %r3;
	mul.wide.u32 	%rd5, %r2, 4;
	add.s64 	%rd6, %rd4, %rd5;
	ld.global.u32 	%r5, [%rd6];
	mul.wide.u32 	%rd7, %r4, 4;
	add.s64 	%rd8, %rd3, %rd7;
	ld.global.u32 	%r6, [%rd8];
	mul.lo.s32 	%r7, %r6, %r5;
	st.global.u32 	[%rd8], %r7;
	ret;

}


// ===== COMPILED SASS (sm_100) =====

	.target	sm_100

	.elftype	@"ET_EXEC"


//--------------------- .note.nv.tkinfo           --------------------------
	.section	.note.nv.tkinfo,"",@"SHT_NOTE"
	.sectionflags	@"SHF_NOTE_NV_TKINFO"
	.tkinfo
        /*0018*/ 	.word	0x00000002
        /*0030*/ 	.string	""
        /*0030*/ 	.string	"ptxas"
        /*0030*/ 	.string	"Cuda compilation tools, release 13.0, V13.0.88"
        /*0030*/ 	.string	"Build cuda_13.0.r13.0/compiler.36424714_0"
        /*0030*/ 	.string	"-arch sm_100 -m 64 "



//--------------------- .note.nv.cuinfo           --------------------------
	.section	.note.nv.cuinfo,"",@"SHT_NOTE"
	.sectionflags	@"SHF_NOTE_NV_CUINFO"
        /*0018*/ 	.short	0x0002
        /*001a*/ 	.short	0x0064
        /*001c*/ 	.short	0x0082
	.zero		2


//--------------------- .nv.info                  --------------------------
	.section	.nv.info,"",@"SHT_CUDA_INFO"
	.align	4


	//----- nvinfo : EIATTR_REGCOUNT
	.align		4
        /*0000*/ 	.byte	0x04, 0x2f
        /*0002*/ 	.short	(.L_1 - .L_0)
	.align		4
.L_0:
        /*0004*/ 	.word	index@(scale)
        /*0008*/ 	.word	0x0000000c


	//----- nvinfo : EIATTR_FRAME_SIZE
	.align		4
.L_1:
        /*000c*/ 	.byte	0x04, 0x11
        /*000e*/ 	.short	(.L_3 - .L_2)
	.align		4
.L_2:
        /*0010*/ 	.word	index@(scale)
        /*0014*/ 	.word	0x00000000


	//----- nvinfo : EIATTR_MIN_STACK_SIZE
	.align		4
.L_3:
        /*0018*/ 	.byte	0x04, 0x12
        /*001a*/ 	.short	(.L_5 - .L_4)
	.align		4
.L_4:
        /*001c*/ 	.word	index@(scale)
        /*0020*/ 	.word	0x00000000
.L_5:


//--------------------- .nv.compat                --------------------------
	.section	.nv.compat,"",@"SHT_CUDA_COMPAT_INFO"
	.align	4
        /*0000*/ 	.byte	0x02, 0x09, 0x00, 0x00, 0x02, 0x02, 0x01, 0x00, 0x02, 0x05, 0x05, 0x00, 0x03, 0x07, 0x01, 0x01
        /*0010*/ 	.byte	0x02, 0x03, 0x00, 0x00, 0x02, 0x06, 0x01, 0x00, 0x04, 0x0b, 0x08, 0x00, 0x09, 0x00, 0x00, 0x00
        /*0020*/ 	.byte	0x00, 0x00, 0x00, 0x00


//--------------------- .nv.info.scale            --------------------------
	.section	.nv.info.scale,"",@"SHT_CUDA_INFO"
	.sectionflags	@""
	.align	4


	//----- nvinfo : EIATTR_CUDA_API_VERSION
	.align		4
        /*0000*/ 	.byte	0x04, 0x37
        /*0002*/ 	.short	(.L_7 - .L_6)
.L_6:
        /*0004*/ 	.word	0x00000082


	//----- nvinfo : EIATTR_KPARAM_INFO
	.align		4
.L_7:
        /*0008*/ 	.byte	0x04, 0x17
        /*000a*/ 	.short	(.L_9 - .L_8)
.L_8:
        /*000c*/ 	.word	0x00000000
        /*0010*/ 	.short	0x0001
        /*0012*/ 	.short	0x0008
        /*0014*/ 	.byte	0x00, 0xf5, 0x21, 0x00


	//----- nvinfo : EIATTR_KPARAM_INFO
	.align		4
.L_9:
        /*0018*/ 	.byte	0x04, 0x17
        /*001a*/ 	.short	(.L_11 - .L_10)
.L_10:
        /*001c*/ 	.word	0x00000000
        /*0020*/ 	.short	0x0000
        /*0022*/ 	.short	0x0000
        /*0024*/ 	.byte	0x00, 0xf5, 0x21, 0x00


	//----- nvinfo : EIATTR_SPARSE_MMA_MASK
	.align		4
.L_11:
        /*0028*/ 	.byte	0x03, 0x50
        /*002a*/ 	.short	0x0000


	//----- nvinfo : EIATTR_MAXREG_COUNT
	.align		4
        /*002c*/ 	.byte	0x03, 0x1b
        /*002e*/ 	.short	0x00ff


	//----- nvinfo : EIATTR_MERCURY_ISA_VERSION
	.align		4
        /*0030*/ 	.byte	0x03, 0x5f
        /*0032*/ 	.short	0x0101


	//----- nvinfo : EIATTR_VRC_CTA_INIT_COUNT
	.align		4
        /*0034*/ 	.byte	0x02, 0x4a
	.zero		1
	.zero		1


	//----- nvinfo : EIATTR_EXIT_INSTR_OFFSETS
	.align		4
        /*0038*/ 	.byte	0x04, 0x1c
        /*003a*/ 	.short	(.L_13 - .L_12)


	//   ....[0]....
.L_12:
        /*003c*/ 	.word	0x000000e0


	//----- nvinfo : EIATTR_CBANK_PARAM_SIZE
	.align		4
.L_13:
        /*0040*/ 	.byte	0x03, 0x19
        /*0042*/ 	.short	0x0010


	//----- nvinfo : EIATTR_PARAM_CBANK
	.align		4
        /*0044*/ 	.byte	0x04, 0x0a
        /*0046*/ 	.short	(.L_15 - .L_14)
	.align		4
.L_14:
        /*0048*/ 	.word	index@(.nv.constant0.scale)
        /*004c*/ 	.short	0x0380
        /*004e*/ 	.short	0x0010


	//----- nvinfo : EIATTR_SW_WAR
	.align		4
.L_15:
        /*0050*/ 	.byte	0x04, 0x36
        /*0052*/ 	.short	(.L_17 - .L_16)
.L_16:
        /*0054*/ 	.word	0x00000008
.L_17:


//--------------------- .nv.callgraph             --------------------------
	.section	.nv.callgraph,"",@"SHT_CUDA_CALLGRAPH"
	.align	4
	.sectionentsize	8
	.align		4
        /*0000*/ 	.word	0x00000000
	.align		4
        /*0004*/ 	.word	0xffffffff
	.align		4
        /*0008*/ 	.word	0x00000000
	.align		4
        /*000c*/ 	.word	0xfffffffe
	.align		4
        /*0010*/ 	.word	0x00000000
	.align		4
        /*0014*/ 	.word	0xfffffffd
	.align		4
        /*0018*/ 	.word	0x00000000
	.align		4
        /*001c*/ 	.word	0xfffffffc


//--------------------- .text.scale               --------------------------
	.section	.text.scale,"ax",@progbits
	.align	128
        .global         scale
        .type           scale,@function
        .size           scale,(.L_x_1 - scale)
        .other          scale,@"STO_CUDA_ENTRY STV_DEFAULT"
scale:
.text.scale:
[----:B------:R-:W-:Y:S01]  /*0000*/  LDC R1, c[0x0][0x37c] ;  /* 0x0000df00ff017b82 */ /* 0x000fe20000000800 */
[----:B------:R-:W0:Y:S07]  /*0010*/  S2R R9, SR_CTAID.Y ;  /* 0x0000000000097919 */ /* 0x000e2e0000002600 */
[----:B------:R-:W0:Y:S01]  /*0020*/  LDC.64 R2, c[0x0][0x388] ;  /* 0x0000e200ff027b82 */ /* 0x000e220000000a00 */
[----:B------:R-:W1:Y:S01]  /*0030*/  LDCU UR6, c[0x0][0x360] ;  /* 0x00006c00ff0677ac */ /* 0x000e620008000800 */
[----:B------:R-:W1:Y:S01]  /*0040*/  S2R R0, SR_TID.X ;  /* 0x0000000000007919 */ /* 0x000e620000002100 */
[----:B------:R-:W2:Y:S05]  /*0050*/  LDCU.64 UR4, c[0x0][0x358] ;  /* 0x00006b00ff0477ac */ /* 0x000eaa0008000a00 */
[----:B------:R-:W3:Y:S01]  /*0060*/  LDC.64 R4, c[0x0][0x380] ;  /* 0x0000e000ff047b82 */ /* 0x000ee20000000a00 */
[----:B0-----:R-:W-:-:S04]  /*0070*/  IMAD.WIDE.U32 R2, R9, 0x4, R2 ;  /* 0x0000000409027825 */ /* 0x001fc800078e0002 */
[----:B-1----:R-:W-:Y:S02]  /*0080*/  IMAD R7, R9, UR6, R0 ;  /* 0x0000000609077c24 */ /* 0x002fe4000f8e0200 */
[----:B--2---:R-:W2:Y:S02]  /*0090*/  LDG.E R2, desc[UR4][R2.64] ;  /* 0x0000000402027981 */ /* 0x004ea4000c1e1900 */
[----:B---3--:R-:W-:-:S05]  /*00a0*/  IMAD.WIDE.U32 R4, R7, 0x4, R4 ;  /* 0x0000000407047825 */ /* 0x008fca00078e0004 */
[----:B------:R-:W2:Y:S02]  /*00b0*/  LDG.E R7, desc[UR4][R4.64] ;  /* 0x0000000404077981 */ /* 0x000ea4000c1e1900 */
[----:B--2---:R-:W-:-:S05]  /*00c0*/  IMAD R7, R2, R7, RZ ;  /* 0x0000000702077224 */ /* 0x004fca00078e02ff */
[----:B------:R-:W-:Y:S01]  /*00d0*/  STG.E desc[UR4][R4.64], R7 ;  /* 0x0000000704007986 */ /* 0x000fe2000c101904 */
[----:B------:R-:W-:Y:S05]  /*00e0*/  EXIT ;  /* 0x000000000000794d */ /* 0x000fea0003800000 */
.L_x_0:
[----:B------:R-:W-:-:S00]  /*00f0*/  BRA `(.L_x_0) ;  /* 0xfffffffc00fc7947 */ /* 0x000fc0000383ffff */
[----:B------:R-:W-:-:S00]  /*0100*/  NOP ;  /* 0x0000000000007918 */ /* 0x000fc00000000000 */
[----:B------:R-:W-:-:S00]  /*0110*/  NOP ;  /* 0x0000000000007918 */ /* 0x000fc00000000000 */
[----:B------:R-:W-:-:S00]  /*0120*/  NOP ;  /* 0x0000000000007918 */ /* 0x000fc00000000000 */
[----:B------:R-:W-:-:S00]  /*0130*/  NOP ;  /* 0x0000000000007918 */ /* 0x000fc00000000000 */
[----:B------:R-:W-:-:S00]  /*0140*/  NOP ;  /* 0x0000000000007918 */ /* 0x000fc00000000000 */
[----:B------:R-:W-:-:S00]  /*0150*/  NOP ;  /* 0x0000000000007918 */ /* 0x000fc00000000000 */
[----:B------:R-:W-:-:S00]  /*0160*/  NOP ;  /* 0x0000000000007918 */ /* 0x000fc00000000000 */
[----:B------:R-:W-:-:S00]  /*0170*/  NOP ;  /* 0x0000000000007918 */ /* 0x000fc00000000000 */
.L_x_1:


//--------------------- .nv.shared.reserved.0     --------------------------
	.section	.nv.shared.reserved.0,"aw",@nobits
	.weak		__nv_reservedSMEM_offset_0_alias
	.size		__nv_reservedSMEM_offset_0_alias, 0, 64
	.other		__nv_reservedSMEM_offset_0_alias,@"STO_CUDA_RESERVED_SHARED STV_DEFAULT"
__nv_reservedSMEM_offset_0_alias:
	.zero		0
	.zero		64


//--------------------- .nv.constant0.scale       --------------------------
	.section	.nv.constant0.scale,"a",@progbits
	.sectionflags	@""
	.align	4
.nv.constant0.scale:
	.zero		912


//--------------------- SYMBOLS --------------------------

	.type		.nv.reservedSmem.offset0,@object
	.size		.nv.reservedSmem.offset0,0x4
